//
// Generated by NVIDIA NVVM Compiler
//
// Compiler Build ID: CL-36424714
// Cuda compilation tools, release 13.0, V13.0.88
// Based on NVVM 20.0.0
//

.version 9.0
.target sm_100
.address_size 64

	// .globl	_Z4testi

.visible .entry _Z4testi(
	.param .u32 _Z4testi_param_0
)
{
	.reg .b32 	%r<3>;

	ld.param.u32 	%r1, [_Z4testi_param_0];
	{ 
	.reg .pred 	%p1; 
	.reg .pred 	%p2; 
	setp.ne.u32 	%p1, %r1, 0; 
	bar.red.or.pred 	%p2, 0, %p1; 
	selp.u32 	%r2, 1, 0, %p2; 
	}
	ret;

}


// ===== COMPILED SASS (sm_100) =====

	.target	sm_100

	.elftype	@"ET_EXEC"


//--------------------- .note.nv.tkinfo           --------------------------
	.section	.note.nv.tkinfo,"",@"SHT_NOTE"
	.sectionflags	@"SHF_NOTE_NV_TKINFO"
	.tkinfo
        /*0018*/ 	.word	0x00000002
        /*0030*/ 	.string	""
        /*0030*/ 	.string	"ptxas"
        /*0030*/ 	.string	"Cuda compilation tools, release 13.0, V13.0.88"
        /*0030*/ 	.string	"Build cuda_13.0.r13.0/compiler.36424714_0"
        /*0030*/ 	.string	"-arch sm_100 -m 64 "



//--------------------- .note.nv.cuinfo           --------------------------
	.section	.note.nv.cuinfo,"",@"SHT_NOTE"
	.sectionflags	@"SHF_NOTE_NV_CUINFO"
        /*0018*/ 	.short	0x0002
        /*001a*/ 	.short	0x0064
        /*001c*/ 	.short	0x0082
	.zero		2


//--------------------- .nv.info                  --------------------------
	.section	.nv.info,"",@"SHT_CUDA_INFO"
	.align	4


	//----- nvinfo : EIATTR_REGCOUNT
	.align		4
        /*0000*/ 	.byte	0x04, 0x2f
        /*0002*/ 	.short	(.L_1 - .L_0)
	.align		4
.L_0:
        /*0004*/ 	.word	index@(_Z4testi)
        /*0008*/ 	.word	0x00000004


	//----- nvinfo : EIATTR_FRAME_SIZE
	.align		4
.L_1:
        /*000c*/ 	.byte	0x04, 0x11
        /*000e*/ 	.short	(.L_3 - .L_2)
	.align		4
.L_2:
        /*0010*/ 	.word	index@(_Z4testi)
        /*0014*/ 	.word	0x00000000


	//----- nvinfo : EIATTR_MIN_STACK_SIZE
	.align		4
.L_3:
        /*0018*/ 	.byte	0x04, 0x12
        /*001a*/ 	.short	(.L_5 - .L_4)
	.align		4
.L_4:
        /*001c*/ 	.word	index@(_Z4testi)
        /*0020*/ 	.word	0x00000000
.L_5:


//--------------------- .nv.compat                --------------------------
	.section	.nv.compat,"",@"SHT_CUDA_COMPAT_INFO"
	.align	4
        /*0000*/ 	.byte	0x02, 0x09, 0x00, 0x00, 0x02, 0x02, 0x01, 0x00, 0x02, 0x05, 0x05, 0x00, 0x03, 0x07, 0x01, 0x01
        /*0010*/ 	.byte	0x02, 0x03, 0x00, 0x00, 0x02, 0x06, 0x01, 0x00, 0x04, 0x0b, 0x08, 0x00, 0x09, 0x00, 0x00, 0x00
        /*0020*/ 	.byte	0x00, 0x00, 0x00, 0x00


//--------------------- .nv.info._Z4testi         --------------------------
	.section	.nv.info._Z4testi,"",@"SHT_CUDA_INFO"
	.sectionflags	@""
	.align	4


	//----- nvinfo : EIATTR_CUDA_API_VERSION
	.align		4
        /*0000*/ 	.byte	0x04, 0x37
        /*0002*/ 	.short	(.L_7 - .L_6)
.L_6:
        /*0004*/ 	.word	0x00000082


	//----- nvinfo : EIATTR_KPARAM_INFO
	.align		4
.L_7:
        /*0008*/ 	.byte	0x04, 0x17
        /*000a*/ 	.short	(.L_9 - .L_8)
.L_8:
        /*000c*/ 	.word	0x00000000
        /*0010*/ 	.short	0x0000
        /*0012*/ 	.short	0x0000
        /*0014*/ 	.byte	0x00, 0xf0, 0x11, 0x00


	//----- nvinfo : EIATTR_SPARSE_MMA_MASK
	.align		4
.L_9:
        /*0018*/ 	.byte	0x03, 0x50
        /*001a*/ 	.short	0x0000


	//----- nvinfo : EIATTR_MAXREG_COUNT
	.align		4
        /*001c*/ 	.byte	0x03, 0x1b
        /*001e*/ 	.short	0x00ff


	//----- nvinfo : EIATTR_NUM_BARRIERS
	.align		4
        /*0020*/ 	.byte	0x02, 0x4c
        /*0022*/ 	.byte	0x01
	.zero		1


	//----- nvinfo : EIATTR_MERCURY_ISA_VERSION
	.align		4
        /*0024*/ 	.byte	0x03, 0x5f
        /*0026*/ 	.short	0x0101


	//----- nvinfo : EIATTR_VRC_CTA_INIT_COUNT
	.align		4
        /*0028*/ 	.byte	0x02, 0x4a
	.zero		1
	.zero		1


	//----- nvinfo : EIATTR_EXIT_INSTR_OFFSETS
	.align		4
        /*002c*/ 	.byte	0x04, 0x1c
        /*002e*/ 	.short	(.L_11 - .L_10)


	//   ....[0]....
.L_10:
        /*0030*/ 	.word	0x00000050


	//----- nvinfo : EIATTR_CBANK_PARAM_SIZE
	.align		4
.L_11:
        /*0034*/ 	.byte	0x03, 0x19
        /*0036*/ 	.short	0x0004


	//----- nvinfo : EIATTR_PARAM_CBANK
	.align		4
        /*0038*/ 	.byte	0x04, 0x0a
        /*003a*/ 	.short	(.L_13 - .L_12)
	.align		4
.L_12:
        /*003c*/ 	.word	index@(.nv.constant0._Z4testi)
        /*0040*/ 	.short	0x0380
        /*0042*/ 	.short	0x0004


	//----- nvinfo : EIATTR_SW_WAR
	.align		4
.L_13:
        /*0044*/ 	.byte	0x04, 0x36
        /*0046*/ 	.short	(.L_15 - .L_14)
.L_14:
        /*0048*/ 	.word	0x00000008
.L_15:


//--------------------- .nv.callgraph             --------------------------
	.section	.nv.callgraph,"",@"SHT_CUDA_CALLGRAPH"
	.align	4
	.sectionentsize	8
	.align		4
        /*0000*/ 	.word	0x00000000
	.align		4
        /*0004*/ 	.word	0xffffffff
	.align		4
        /*0008*/ 	.word	0x00000000
	.align		4
        /*000c*/ 	.word	0xfffffffe
	.align		4
        /*0010*/ 	.word	0x00000000
	.align		4
        /*0014*/ 	.word	0xfffffffd
	.align		4
        /*0018*/ 	.word	0x00000000
	.align		4
        /*001c*/ 	.word	0xfffffffc


//--------------------- .text._Z4testi            --------------------------
	.section	.text._Z4testi,"ax",@progbits
	.align	128
        .global         _Z4testi
        .type           _Z4testi,@function
        .size           _Z4testi,(.L_x_1 - _Z4testi)
        .other          _Z4testi,@"STO_CUDA_ENTRY STV_DEFAULT"
_Z4testi:
.text._Z4testi:
[----:B------:R-:W-:Y:S01]  /*0000*/  LDC R1, c[0x0][0x37c] ;  /* 0x0000df00ff017b82 */ /* 0x000fe20000000800 */
[----:B------:R-:W0:Y:S02]  /*0010*/  LDCU UR4, c[0x0][0x380] ;  /* 0x00007000ff0477ac */ /* 0x000e240008000800 */
[----:B0-----:R-:W-:-:S13]  /*0020*/  ISETP.NE.U32.AND P0, PT, RZ, UR4, PT ;  /* 0x00000004ff007c0c */ /* 0x001fda000bf05070 */
[----:B------:R-:W-:Y:S06]  /*0030*/  BAR.RED.OR.DEFER_BLOCKING 0x0, P0 ;  /* 0x0000000000007b1d */ /* 0x000fec0000014800 */
[----:B------:R-:W-:Y:S01]  /*0040*/  B2R.RESULT RZ ;  /* 0x0000000000ff731c */ /* 0x000fe200000e4000 */
[----:B------:R-:W-:Y:S05]  /*0050*/  EXIT ;  /* 0x000000000000794d */ /* 0x000fea0003800000 */
.L_x_0:
[----:B------:R-:W-:-:S00]  /*0060*/  BRA `(.L_x_0) ;  /* 0xfffffffc00fc7947 */ /* 0x000fc0000383ffff */
[----:B------:R-:W-:-:S00]  /*0070*/  NOP ;  /* 0x0000000000007918 */ /* 0x000fc00000000000 */
        /* <DEDUP_REMOVED lines=8> */
.L_x_1:


//--------------------- .nv.shared.reserved.0     --------------------------
	.section	.nv.shared.reserved.0,"aw",@nobits
	.weak		__nv_reservedSMEM_offset_0_alias
	.size		__nv_reservedSMEM_offset_0_alias, 0, 64
	.other		__nv_reservedSMEM_offset_0_alias,@"STO_CUDA_RESERVED_SHARED STV_DEFAULT"
__nv_reservedSMEM_offset_0_alias:
	.zero		0
	.zero		64


//--------------------- .nv.constant0._Z4testi    --------------------------
	.section	.nv.constant0._Z4testi,"a",@progbits
	.sectionflags	@""
	.align	4
.nv.constant0._Z4testi:
	.zero		900


//--------------------- SYMBOLS --------------------------

	.type		.nv.reservedSmem.offset0,@object
	.size		.nv.reservedSmem.offset0,0x4
